//
// Generated by NVIDIA NVVM Compiler
//
// Compiler Build ID: CL-36424714
// Cuda compilation tools, release 13.0, V13.0.88
// Based on NVVM 20.0.0
//

.version 9.0
.target sm_100
.address_size 64

	// .globl	_Z19sumVectorsGPUManualPiS_S_i

.visible .entry _Z19sumVectorsGPUManualPiS_S_i(
	.param .u64 .ptr .align 1 _Z19sumVectorsGPUManualPiS_S_i_param_0,
	.param .u64 .ptr .align 1 _Z19sumVectorsGPUManualPiS_S_i_param_1,
	.param .u64 .ptr .align 1 _Z19sumVectorsGPUManualPiS_S_i_param_2,
	.param .u32 _Z19sumVectorsGPUManualPiS_S_i_param_3
)
{
	.reg .pred 	%p<2>;
	.reg .b32 	%r<9>;
	.reg .b64 	%rd<11>;

	ld.param.u64 	%rd1, [_Z19sumVectorsGPUManualPiS_S_i_param_0];
	ld.param.u64 	%rd2, [_Z19sumVectorsGPUManualPiS_S_i_param_1];
	ld.param.u64 	%rd3, [_Z19sumVectorsGPUManualPiS_S_i_param_2];
	ld.param.u32 	%r2, [_Z19sumVectorsGPUManualPiS_S_i_param_3];
	mov.u32 	%r3, %ctaid.x;
	mov.u32 	%r4, %ntid.x;
	mov.u32 	%r5, %tid.x;
	mad.lo.s32 	%r1, %r3, %r4, %r5;
	setp.ge.s32 	%p1, %r1, %r2;
	@%p1 bra 	$L__BB0_2;
	cvta.to.global.u64 	%rd4, %rd1;
	cvta.to.global.u64 	%rd5, %rd2;
	cvta.to.global.u64 	%rd6, %rd3;
	mul.wide.s32 	%rd7, %r1, 4;
	add.s64 	%rd8, %rd4, %rd7;
	ld.global.u32 	%r6, [%rd8];
	add.s64 	%rd9, %rd5, %rd7;
	ld.global.u32 	%r7, [%rd9];
	add.s32 	%r8, %r7, %r6;
	add.s64 	%rd10, %rd6, %rd7;
	st.global.u32 	[%rd10], %r8;
$L__BB0_2:
	ret;

}
	// .globl	_Z17sumVectorsGPUAutoPiS_S_i
.visible .entry _Z17sumVectorsGPUAutoPiS_S_i(
	.param .u64 .ptr .align 1 _Z17sumVectorsGPUAutoPiS_S_i_param_0,
	.param .u64 .ptr .align 1 _Z17sumVectorsGPUAutoPiS_S_i_param_1,
	.param .u64 .ptr .align 1 _Z17sumVectorsGPUAutoPiS_S_i_param_2,
	.param .u32 _Z17sumVectorsGPUAutoPiS_S_i_param_3
)
{
	.reg .pred 	%p<2>;
	.reg .b32 	%r<9>;
	.reg .b64 	%rd<11>;

	ld.param.u64 	%rd1, [_Z17sumVectorsGPUAutoPiS_S_i_param_0];
	ld.param.u64 	%rd2, [_Z17sumVectorsGPUAutoPiS_S_i_param_1];
	ld.param.u64 	%rd3, [_Z17sumVectorsGPUAutoPiS_S_i_param_2];
	ld.param.u32 	%r2, [_Z17sumVectorsGPUAutoPiS_S_i_param_3];
	mov.u32 	%r3, %ctaid.x;
	mov.u32 	%r4, %ntid.x;
	mov.u32 	%r5, %tid.x;
	mad.lo.s32 	%r1, %r3, %r4, %r5;
	setp.ge.s32 	%p1, %r1, %r2;
	@%p1 bra 	$L__BB1_2;
	cvta.to.global.u64 	%rd4, %rd1;
	cvta.to.global.u64 	%rd5, %rd2;
	cvta.to.global.u64 	%rd6, %rd3;
	mul.wide.s32 	%rd7, %r1, 4;
	add.s64 	%rd8, %rd4, %rd7;
	ld.global.u32 	%r6, [%rd8];
	add.s64 	%rd9, %rd5, %rd7;
	ld.global.u32 	%r7, [%rd9];
	add.s32 	%r8, %r7, %r6;
	add.s64 	%rd10, %rd6, %rd7;
	st.global.u32 	[%rd10], %r8;
$L__BB1_2:
	ret;

}


// ===== COMPILED SASS (sm_100) =====

	.target	sm_100

	.elftype	@"ET_EXEC"


//--------------------- .note.nv.tkinfo           --------------------------
	.section	.note.nv.tkinfo,"",@"SHT_NOTE"
	.sectionflags	@"SHF_NOTE_NV_TKINFO"
	.tkinfo
        /*0018*/ 	.word	0x00000002
        /*0030*/ 	.string	""
        /*0030*/ 	.string	"ptxas"
        /*0030*/ 	.string	"Cuda compilation tools, release 13.0, V13.0.88"
        /*0030*/ 	.string	"Build cuda_13.0.r13.0/compiler.36424714_0"
        /*0030*/ 	.string	"-arch sm_100 -m 64 "



//--------------------- .note.nv.cuinfo           --------------------------
	.section	.note.nv.cuinfo,"",@"SHT_NOTE"
	.sectionflags	@"SHF_NOTE_NV_CUINFO"
        /*0018*/ 	.short	0x0002
        /*001a*/ 	.short	0x0064
        /*001c*/ 	.short	0x0082
	.zero		2


//--------------------- .nv.info                  --------------------------
	.section	.nv.info,"",@"SHT_CUDA_INFO"
	.align	4


	//----- nvinfo : EIATTR_REGCOUNT
	.align		4
        /*0000*/ 	.byte	0x04, 0x2f
        /*0002*/ 	.short	(.L_1 - .L_0)
	.align		4
.L_0:
        /*0004*/ 	.word	index@(_Z19sumVectorsGPUManualPiS_S_i)
        /*0008*/ 	.word	0x0000000c


	//----- nvinfo : EIATTR_FRAME_SIZE
	.align		4
.L_1:
        /*000c*/ 	.byte	0x04, 0x11
        /*000e*/ 	.short	(.L_3 - .L_2)
	.align		4
.L_2:
        /*0010*/ 	.word	index@(_Z19sumVectorsGPUManualPiS_S_i)
        /*0014*/ 	.word	0x00000000


	//----- nvinfo : EIATTR_REGCOUNT
	.align		4
.L_3:
        /*0018*/ 	.byte	0x04, 0x2f
        /*001a*/ 	.short	(.L_5 - .L_4)
	.align		4
.L_4:
        /*001c*/ 	.word	index@(_Z17sumVectorsGPUAutoPiS_S_i)
        /*0020*/ 	.word	0x0000000c


	//----- nvinfo : EIATTR_FRAME_SIZE
	.align		4
.L_5:
        /*0024*/ 	.byte	0x04, 0x11
        /*0026*/ 	.short	(.L_7 - .L_6)
	.align		4
.L_6:
        /*0028*/ 	.word	index@(_Z17sumVectorsGPUAutoPiS_S_i)
        /*002c*/ 	.word	0x00000000


	//----- nvinfo : EIATTR_MIN_STACK_SIZE
	.align		4
.L_7:
        /*0030*/ 	.byte	0x04, 0x12
        /*0032*/ 	.short	(.L_9 - .L_8)
	.align		4
.L_8:
        /*0034*/ 	.word	index@(_Z17sumVectorsGPUAutoPiS_S_i)
        /*0038*/ 	.word	0x00000000


	//----- nvinfo : EIATTR_MIN_STACK_SIZE
	.align		4
.L_9:
        /*003c*/ 	.byte	0x04, 0x12
        /*003e*/ 	.short	(.L_11 - .L_10)
	.align		4
.L_10:
        /*0040*/ 	.word	index@(_Z19sumVectorsGPUManualPiS_S_i)
        /*0044*/ 	.word	0x00000000
.L_11:


//--------------------- .nv.compat                --------------------------
	.section	.nv.compat,"",@"SHT_CUDA_COMPAT_INFO"
	.align	4
        /*0000*/ 	.byte	0x02, 0x09, 0x00, 0x00, 0x02, 0x02, 0x01, 0x00, 0x02, 0x05, 0x05, 0x00, 0x03, 0x07, 0x01, 0x01
        /*0010*/ 	.byte	0x02, 0x03, 0x00, 0x00, 0x02, 0x06, 0x01, 0x00, 0x04, 0x0b, 0x08, 0x00, 0x09, 0x00, 0x00, 0x00
        /*0020*/ 	.byte	0x00, 0x00, 0x00, 0x00


//--------------------- .nv.info._Z17sumVectorsGPUAutoPiS_S_i --------------------------
	.section	.nv.info._Z17sumVectorsGPUAutoPiS_S_i,"",@"SHT_CUDA_INFO"
	.sectionflags	@""
	.align	4


	//----- nvinfo : EIATTR_CUDA_API_VERSION
	.align		4
        /*0000*/ 	.byte	0x04, 0x37
        /*0002*/ 	.short	(.L_13 - .L_12)
.L_12:
        /*0004*/ 	.word	0x00000082


	//----- nvinfo : EIATTR_KPARAM_INFO
	.align		4
.L_13:
        /*0008*/ 	.byte	0x04, 0x17
        /*000a*/ 	.short	(.L_15 - .L_14)
.L_14:
        /*000c*/ 	.word	0x00000000
        /*0010*/ 	.short	0x0003
        /*0012*/ 	.short	0x0018
        /*0014*/ 	.byte	0x00, 0xf0, 0x11, 0x00


	//----- nvinfo : EIATTR_KPARAM_INFO
	.align		4
.L_15:
        /*0018*/ 	.byte	0x04, 0x17
        /*001a*/ 	.short	(.L_17 - .L_16)
.L_16:
        /*001c*/ 	.word	0x00000000
        /*0020*/ 	.short	0x0002
        /*0022*/ 	.short	0x0010
        /*0024*/ 	.byte	0x00, 0xf5, 0x21, 0x00


	//----- nvinfo : EIATTR_KPARAM_INFO
	.align		4
.L_17:
        /*0028*/ 	.byte	0x04, 0x17
        /*002a*/ 	.short	(.L_19 - .L_18)
.L_18:
        /*002c*/ 	.word	0x00000000
        /*0030*/ 	.short	0x0001
        /*0032*/ 	.short	0x0008
        /*0034*/ 	.byte	0x00, 0xf5, 0x21, 0x00


	//----- nvinfo : EIATTR_KPARAM_INFO
	.align		4
.L_19:
        /*0038*/ 	.byte	0x04, 0x17
        /*003a*/ 	.short	(.L_21 - .L_20)
.L_20:
        /*003c*/ 	.word	0x00000000
        /*0040*/ 	.short	0x0000
        /*0042*/ 	.short	0x0000
        /*0044*/ 	.byte	0x00, 0xf5, 0x21, 0x00


	//----- nvinfo : EIATTR_SPARSE_MMA_MASK
	.align		4
.L_21:
        /*0048*/ 	.byte	0x03, 0x50
        /*004a*/ 	.short	0x0000


	//----- nvinfo : EIATTR_MAXREG_COUNT
	.align		4
        /*004c*/ 	.byte	0x03, 0x1b
        /*004e*/ 	.short	0x00ff


	//----- nvinfo : EIATTR_MERCURY_ISA_VERSION
	.align		4
        /*0050*/ 	.byte	0x03, 0x5f
        /*0052*/ 	.short	0x0101


	//----- nvinfo : EIATTR_VRC_CTA_INIT_COUNT
	.align		4
        /*0054*/ 	.byte	0x02, 0x4a
	.zero		1
	.zero		1


	//----- nvinfo : EIATTR_EXIT_INSTR_OFFSETS
	.align		4
        /*0058*/ 	.byte	0x04, 0x1c
        /*005a*/ 	.short	(.L_23 - .L_22)


	//   ....[0]....
.L_22:
        /*005c*/ 	.word	0x00000070


	//   ....[1]....
        /*0060*/ 	.word	0x00000130


	//----- nvinfo : EIATTR_CBANK_PARAM_SIZE
	.align		4
.L_23:
        /*0064*/ 	.byte	0x03, 0x19
        /*0066*/ 	.short	0x001c


	//----- nvinfo : EIATTR_PARAM_CBANK
	.align		4
        /*0068*/ 	.byte	0x04, 0x0a
        /*006a*/ 	.short	(.L_25 - .L_24)
	.align		4
.L_24:
        /*006c*/ 	.word	index@(.nv.constant0._Z17sumVectorsGPUAutoPiS_S_i)
        /*0070*/ 	.short	0x0380
        /*0072*/ 	.short	0x001c


	//----- nvinfo : EIATTR_SW_WAR
	.align		4
.L_25:
        /*0074*/ 	.byte	0x04, 0x36
        /*0076*/ 	.short	(.L_27 - .L_26)
.L_26:
        /*0078*/ 	.word	0x00000008
.L_27:


//--------------------- .nv.info._Z19sumVectorsGPUManualPiS_S_i --------------------------
	.section	.nv.info._Z19sumVectorsGPUManualPiS_S_i,"",@"SHT_CUDA_INFO"
	.sectionflags	@""
	.align	4


	//----- nvinfo : EIATTR_CUDA_API_VERSION
	.align		4
        /*0000*/ 	.byte	0x04, 0x37
        /*0002*/ 	.short	(.L_29 - .L_28)
.L_28:
        /*0004*/ 	.word	0x00000082


	//----- nvinfo : EIATTR_KPARAM_INFO
	.align		4
.L_29:
        /*0008*/ 	.byte	0x04, 0x17
        /*000a*/ 	.short	(.L_31 - .L_30)
.L_30:
        /*000c*/ 	.word	0x00000000
        /*0010*/ 	.short	0x0003
        /*0012*/ 	.short	0x0018
        /*0014*/ 	.byte	0x00, 0xf0, 0x11, 0x00


	//----- nvinfo : EIATTR_KPARAM_INFO
	.align		4
.L_31:
        /*0018*/ 	.byte	0x04, 0x17
        /*001a*/ 	.short	(.L_33 - .L_32)
.L_32:
        /*001c*/ 	.word	0x00000000
        /*0020*/ 	.short	0x0002
        /*0022*/ 	.short	0x0010
        /*0024*/ 	.byte	0x00, 0xf5, 0x21, 0x00


	//----- nvinfo : EIATTR_KPARAM_INFO
	.align		4
.L_33:
        /*0028*/ 	.byte	0x04, 0x17
        /*002a*/ 	.short	(.L_35 - .L_34)
.L_34:
        /*002c*/ 	.word	0x00000000
        /*0030*/ 	.short	0x0001
        /*0032*/ 	.short	0x0008
        /*0034*/ 	.byte	0x00, 0xf5, 0x21, 0x00


	//----- nvinfo : EIATTR_KPARAM_INFO
	.align		4
.L_35:
        /*0038*/ 	.byte	0x04, 0x17
        /*003a*/ 	.short	(.L_37 - .L_36)
.L_36:
        /*003c*/ 	.word	0x00000000
        /*0040*/ 	.short	0x0000
        /*0042*/ 	.short	0x0000
        /*0044*/ 	.byte	0x00, 0xf5, 0x21, 0x00


	//----- nvinfo : EIATTR_SPARSE_MMA_MASK
	.align		4
.L_37:
        /*0048*/ 	.byte	0x03, 0x50
        /*004a*/ 	.short	0x0000


	//----- nvinfo : EIATTR_MAXREG_COUNT
	.align		4
        /*004c*/ 	.byte	0x03, 0x1b
        /*004e*/ 	.short	0x00ff


	//----- nvinfo : EIATTR_MERCURY_ISA_VERSION
	.align		4
        /*0050*/ 	.byte	0x03, 0x5f
        /*0052*/ 	.short	0x0101


	//----- nvinfo : EIATTR_VRC_CTA_INIT_COUNT
	.align		4
        /*0054*/ 	.byte	0x02, 0x4a
	.zero		1
	.zero		1


	//----- nvinfo : EIATTR_EXIT_INSTR_OFFSETS
	.align		4
        /*0058*/ 	.byte	0x04, 0x1c
        /*005a*/ 	.short	(.L_39 - .L_38)


	//   ....[0]....
.L_38:
        /*005c*/ 	.word	0x00000070


	//   ....[1]....
        /*0060*/ 	.word	0x00000130


	//----- nvinfo : EIATTR_CBANK_PARAM_SIZE
	.align		4
.L_39:
        /*0064*/ 	.byte	0x03, 0x19
        /*0066*/ 	.short	0x001c


	//----- nvinfo : EIATTR_PARAM_CBANK
	.align		4
        /*0068*/ 	.byte	0x04, 0x0a
        /*006a*/ 	.short	(.L_41 - .L_40)
	.align		4
.L_40:
        /*006c*/ 	.word	index@(.nv.constant0._Z19sumVectorsGPUManualPiS_S_i)
        /*0070*/ 	.short	0x0380
        /*0072*/ 	.short	0x001c


	//----- nvinfo : EIATTR_SW_WAR
	.align		4
.L_41:
        /*0074*/ 	.byte	0x04, 0x36
        /*0076*/ 	.short	(.L_43 - .L_42)
.L_42:
        /*0078*/ 	.word	0x00000008
.L_43:


//--------------------- .nv.callgraph             --------------------------
	.section	.nv.callgraph,"",@"SHT_CUDA_CALLGRAPH"
	.align	4
	.sectionentsize	8
	.align		4
        /*0000*/ 	.word	0x00000000
	.align		4
        /*0004*/ 	.word	0xffffffff
	.align		4
        /*0008*/ 	.word	0x00000000
	.align		4
        /*000c*/ 	.word	0xfffffffe
	.align		4
        /*0010*/ 	.word	0x00000000
	.align		4
        /*0014*/ 	.word	0xfffffffd
	.align		4
        /*0018*/ 	.word	0x00000000
	.align		4
        /*001c*/ 	.word	0xfffffffc


//--------------------- .text._Z17sumVectorsGPUAutoPiS_S_i --------------------------
	.section	.text._Z17sumVectorsGPUAutoPiS_S_i,"ax",@progbits
	.align	128
        .global         _Z17sumVectorsGPUAutoPiS_S_i
        .type           _Z17sumVectorsGPUAutoPiS_S_i,@function
        .size           _Z17sumVectorsGPUAutoPiS_S_i,(.L_x_2 - _Z17sumVectorsGPUAutoPiS_S_i)
        .other          _Z17sumVectorsGPUAutoPiS_S_i,@"STO_CUDA_ENTRY STV_DEFAULT"
_Z17sumVectorsGPUAutoPiS_S_i:
.text._Z17sumVectorsGPUAutoPiS_S_i:
[----:B------:R-:W-:Y:S01]  /*0000*/  LDC R1, c[0x0][0x37c] ;  /* 0x0000df00ff017b82 */ /* 0x000fe20000000800 */
[----:B------:R-:W0:Y:S07]  /*0010*/  S2R R0, SR_TID.X ;  /* 0x0000000000007919 */ /* 0x000e2e0000002100 */
[----:B------:R-:W0:Y:S01]  /*0020*/  S2UR UR4, SR_CTAID.X ;  /* 0x00000000000479c3 */ /* 0x000e220000002500 */
[----:B------:R-:W1:Y:S07]  /*0030*/  LDCU UR5, c[0x0][0x398] ;  /* 0x00007300ff0577ac */ /* 0x000e6e0008000800 */
[----:B------:R-:W0:Y:S02]  /*0040*/  LDC R9, c[0x0][0x360] ;  /* 0x0000d800ff097b82 */ /* 0x000e240000000800 */
[----:B0-----:R-:W-:-:S05]  /*0050*/  IMAD R9, R9, UR4, R0 ;  /* 0x0000000409097c24 */ /* 0x001fca000f8e0200 */
[----:B-1----:R-:W-:-:S13]  /*0060*/  ISETP.GE.AND P0, PT, R9, UR5, PT ;  /* 0x0000000509007c0c */ /* 0x002fda000bf06270 */
[----:B------:R-:W-:Y:S05]  /*0070*/  @P0 EXIT ;  /* 0x000000000000094d */ /* 0x000fea0003800000 */
[----:B------:R-:W0:Y:S01]  /*0080*/  LDC.64 R2, c[0x0][0x380] ;  /* 0x0000e000ff027b82 */ /* 0x000e220000000a00 */
[----:B------:R-:W1:Y:S07]  /*0090*/  LDCU.64 UR4, c[0x0][0x358] ;  /* 0x00006b00ff0477ac */ /* 0x000e6e0008000a00 */
[----:B------:R-:W2:Y:S08]  /*00a0*/  LDC.64 R4, c[0x0][0x388] ;  /* 0x0000e200ff047b82 */ /* 0x000eb00000000a00 */
[----:B------:R-:W3:Y:S01]  /*00b0*/  LDC.64 R6, c[0x0][0x390] ;  /* 0x0000e400ff067b82 */ /* 0x000ee20000000a00 */
[----:B0-----:R-:W-:-:S06]  /*00c0*/  IMAD.WIDE R2, R9, 0x4, R2 ;  /* 0x0000000409027825 */ /* 0x001fcc00078e0202 */
[----:B-1----:R-:W4:Y:S01]  /*00d0*/  LDG.E R2, desc[UR4][R2.64] ;  /* 0x0000000402027981 */ /* 0x002f22000c1e1900 */
[----:B--2---:R-:W-:-:S06]  /*00e0*/  IMAD.WIDE R4, R9, 0x4, R4 ;  /* 0x0000000409047825 */ /* 0x004fcc00078e0204 */
[----:B------:R-:W4:Y:S01]  /*00f0*/  LDG.E R5, desc[UR4][R4.64] ;  /* 0x0000000404057981 */ /* 0x000f22000c1e1900 */
[----:B---3--:R-:W-:Y:S01]  /*0100*/  IMAD.WIDE R6, R9, 0x4, R6 ;  /* 0x0000000409067825 */ /* 0x008fe200078e0206 */
[----:B----4-:R-:W-:-:S05]  /*0110*/  IADD3 R9, PT, PT, R2, R5, RZ ;  /* 0x0000000502097210 */ /* 0x010fca0007ffe0ff */
[----:B------:R-:W-:Y:S01]  /*0120*/  STG.E desc[UR4][R6.64], R9 ;  /* 0x0000000906007986 */ /* 0x000fe2000c101904 */
[----:B------:R-:W-:Y:S05]  /*0130*/  EXIT ;  /* 0x000000000000794d */ /* 0x000fea0003800000 */
.L_x_0:
[----:B------:R-:W-:-:S00]  /*0140*/  BRA `(.L_x_0) ;  /* 0xfffffffc00fc7947 */ /* 0x000fc0000383ffff */
[----:B------:R-:W-:-:S00]  /*0150*/  NOP ;  /* 0x0000000000007918 */ /* 0x000fc00000000000 */
        /* <DEDUP_REMOVED lines=10> */
.L_x_2:


//--------------------- .text._Z19sumVectorsGPUManualPiS_S_i --------------------------
	.section	.text._Z19sumVectorsGPUManualPiS_S_i,"ax",@progbits
	.align	128
        .global         _Z19sumVectorsGPUManualPiS_S_i
        .type           _Z19sumVectorsGPUManualPiS_S_i,@function
        .size           _Z19sumVectorsGPUManualPiS_S_i,(.L_x_3 - _Z19sumVectorsGPUManualPiS_S_i)
        .other          _Z19sumVectorsGPUManualPiS_S_i,@"STO_CUDA_ENTRY STV_DEFAULT"
_Z19sumVectorsGPUManualPiS_S_i:
.text._Z19sumVectorsGPUManualPiS_S_i:
        /* <DEDUP_REMOVED lines=20> */
.L_x_1:
        /* <DEDUP_REMOVED lines=12> */
.L_x_3:


//--------------------- .nv.shared.reserved.0     --------------------------
	.section	.nv.shared.reserved.0,"aw",@nobits
	.weak		__nv_reservedSMEM_offset_0_alias
	.size		__nv_reservedSMEM_offset_0_alias, 0, 64
	.other		__nv_reservedSMEM_offset_0_alias,@"STO_CUDA_RESERVED_SHARED STV_DEFAULT"
__nv_reservedSMEM_offset_0_alias:
	.zero		0
	.zero		64


//--------------------- .nv.constant0._Z17sumVectorsGPUAutoPiS_S_i --------------------------
	.section	.nv.constant0._Z17sumVectorsGPUAutoPiS_S_i,"a",@progbits
	.sectionflags	@""
	.align	4
.nv.constant0._Z17sumVectorsGPUAutoPiS_S_i:
	.zero		924


//--------------------- .nv.constant0._Z19sumVectorsGPUManualPiS_S_i --------------------------
	.section	.nv.constant0._Z19sumVectorsGPUManualPiS_S_i,"a",@progbits
	.sectionflags	@""
	.align	4
.nv.constant0._Z19sumVectorsGPUManualPiS_S_i:
	.zero		924


//--------------------- SYMBOLS --------------------------

	.type		.nv.reservedSmem.offset0,@object
	.size		.nv.reservedSmem.offset0,0x4
